	.headerflags	@"EF_CUDA_TEXMODE_UNIFIED EF_CUDA_64BIT_ADDRESS EF_CUDA_ACCELERATORS EF_CUDA_SM90 EF_CUDA_VIRTUAL_SM(EF_CUDA_SM90)"
	.elftype	@"ET_EXEC"


//--------------------- .nv.info                  --------------------------
	.section	.nv.info,"",@"SHT_CUDA_INFO"
	.align	4


	//----- nvinfo : EIATTR_REGCOUNT
	.align		4
        /*0000*/ 	.byte	0x04, 0x2f
        /*0002*/ 	.short	(.L_3 - .L_2)
	.align		4
.L_2:
        /*0004*/ 	.word	index@(triton_poi_fused__native_batch_norm_legit_no_training_convolution_relu_39)
        /*0008*/ 	.word	0x00000020


	//----- nvinfo : EIATTR_MIN_STACK_SIZE
	.align		4
.L_3:
        /*000c*/ 	.byte	0x04, 0x12
        /*000e*/ 	.short	(.L_5 - .L_4)
	.align		4
.L_4:
        /*0010*/ 	.word	index@(triton_poi_fused__native_batch_norm_legit_no_training_convolution_relu_39)
        /*0014*/ 	.word	0x00000000


	//----- nvinfo : EIATTR_FRAME_SIZE
	.align		4
.L_5:
        /*0018*/ 	.byte	0x04, 0x11
        /*001a*/ 	.short	(.L_7 - .L_6)
	.align		4
.L_6:
        /*001c*/ 	.word	index@(triton_poi_fused__native_batch_norm_legit_no_training_convolution_relu_39)
        /*0020*/ 	.word	0x00000000


	//----- nvinfo : EIATTR_MIN_STACK_SIZE
	.align		4
.L_7:
        /*0024*/ 	.byte	0x04, 0x12
        /*0026*/ 	.short	(.L_9 - .L_8)
	.align		4
.L_8:
        /*0028*/ 	.word	index@(triton_poi_fused__native_batch_norm_legit_no_training_convolution_relu_39)
        /*002c*/ 	.word	0x00000000
.L_9:


//--------------------- .nv.info.triton_poi_fused__native_batch_norm_legit_no_training_convolution_relu_39 --------------------------
	.section	.nv.info.triton_poi_fused__native_batch_norm_legit_no_training_convolution_relu_39,"",@"SHT_CUDA_INFO"
	.sectionflags	@""
	.align	4


	//----- nvinfo : EIATTR_CUDA_API_VERSION
	.align		4
        /*0000*/ 	.byte	0x04, 0x37
        /*0002*/ 	.short	(.L_11 - .L_10)
.L_10:
        /*0004*/ 	.word	0x0000007c


	//----- nvinfo : EIATTR_KPARAM_INFO
	.align		4
.L_11:
        /*0008*/ 	.byte	0x04, 0x17
        /*000a*/ 	.short	(.L_13 - .L_12)
.L_12:
        /*000c*/ 	.word	0x00000000
        /*0010*/ 	.short	0x0007
        /*0012*/ 	.short	0x0038
        /*0014*/ 	.byte	0x00, 0xf0, 0x11, 0x00


	//----- nvinfo : EIATTR_KPARAM_INFO
	.align		4
.L_13:
        /*0018*/ 	.byte	0x04, 0x17
        /*001a*/ 	.short	(.L_15 - .L_14)
.L_14:
        /*001c*/ 	.word	0x00000000
        /*0020*/ 	.short	0x0006
        /*0022*/ 	.short	0x0030
        /*0024*/ 	.byte	0x00, 0xf4, 0x21, 0x00


	//----- nvinfo : EIATTR_KPARAM_INFO
	.align		4
.L_15:
        /*0028*/ 	.byte	0x04, 0x17
        /*002a*/ 	.short	(.L_17 - .L_16)
.L_16:
        /*002c*/ 	.word	0x00000000
        /*0030*/ 	.short	0x0005
        /*0032*/ 	.short	0x0028
        /*0034*/ 	.byte	0x00, 0xf4, 0x21, 0x00


	//----- nvinfo : EIATTR_KPARAM_INFO
	.align		4
.L_17:
        /*0038*/ 	.byte	0x04, 0x17
        /*003a*/ 	.short	(.L_19 - .L_18)
.L_18:
        /*003c*/ 	.word	0x00000000
        /*0040*/ 	.short	0x0004
        /*0042*/ 	.short	0x0020
        /*0044*/ 	.byte	0x00, 0xf4, 0x21, 0x00


	//----- nvinfo : EIATTR_KPARAM_INFO
	.align		4
.L_19:
        /*0048*/ 	.byte	0x04, 0x17
        /*004a*/ 	.short	(.L_21 - .L_20)
.L_20:
        /*004c*/ 	.word	0x00000000
        /*0050*/ 	.short	0x0003
        /*0052*/ 	.short	0x0018
        /*0054*/ 	.byte	0x00, 0xf4, 0x21, 0x00


	//----- nvinfo : EIATTR_KPARAM_INFO
	.align		4
.L_21:
        /*0058*/ 	.byte	0x04, 0x17
        /*005a*/ 	.short	(.L_23 - .L_22)
.L_22:
        /*005c*/ 	.word	0x00000000
        /*0060*/ 	.short	0x0002
        /*0062*/ 	.short	0x0010
        /*0064*/ 	.byte	0x00, 0xf4, 0x21, 0x00


	//----- nvinfo : EIATTR_KPARAM_INFO
	.align		4
.L_23:
        /*0068*/ 	.byte	0x04, 0x17
        /*006a*/ 	.short	(.L_25 - .L_24)
.L_24:
        /*006c*/ 	.word	0x00000000
        /*0070*/ 	.short	0x0001
        /*0072*/ 	.short	0x0008
        /*0074*/ 	.byte	0x00, 0xf4, 0x21, 0x00


	//----- nvinfo : EIATTR_KPARAM_INFO
	.align		4
.L_25:
        /*0078*/ 	.byte	0x04, 0x17
        /*007a*/ 	.short	(.L_27 - .L_26)
.L_26:
        /*007c*/ 	.word	0x00000000
        /*0080*/ 	.short	0x0000
        /*0082*/ 	.short	0x0000
        /*0084*/ 	.byte	0x00, 0xf4, 0x21, 0x00


	//----- nvinfo : EIATTR_SPARSE_MMA_MASK
	.align		4
.L_27:
        /*0088*/ 	.byte	0x03, 0x50
        /*008a*/ 	.short	0x0000


	//----- nvinfo : EIATTR_MAXREG_COUNT
	.align		4
        /*008c*/ 	.byte	0x03, 0x1b
        /*008e*/ 	.short	0x00ff


	//----- nvinfo : EIATTR_EXIT_INSTR_OFFSETS
	.align		4
        /*0090*/ 	.byte	0x04, 0x1c
        /*0092*/ 	.short	(.L_29 - .L_28)


	//   ....[0]....
.L_28:
        /*0094*/ 	.word	0x000007b0


	//----- nvinfo : EIATTR_REQNTID
	.align		4
.L_29:
        /*0098*/ 	.byte	0x04, 0x10
        /*009a*/ 	.short	(.L_31 - .L_30)
.L_30:
        /*009c*/ 	.word	0x00000080
        /*00a0*/ 	.word	0x00000001
        /*00a4*/ 	.word	0x00000001


	//----- nvinfo : EIATTR_CBANK_PARAM_SIZE
	.align		4
.L_31:
        /*00a8*/ 	.byte	0x03, 0x19
        /*00aa*/ 	.short	0x003c


	//----- nvinfo : EIATTR_PARAM_CBANK
	.align		4
        /*00ac*/ 	.byte	0x04, 0x0a
        /*00ae*/ 	.short	(.L_33 - .L_32)
	.align		4
.L_32:
        /*00b0*/ 	.word	index@(.nv.constant0.triton_poi_fused__native_batch_norm_legit_no_training_convolution_relu_39)
        /*00b4*/ 	.short	0x0210
        /*00b6*/ 	.short	0x003c


	//----- nvinfo : EIATTR_SW_WAR
	.align		4
.L_33:
        /*00b8*/ 	.byte	0x04, 0x36
        /*00ba*/ 	.short	(.L_35 - .L_34)
.L_34:
        /*00bc*/ 	.word	0x00000008
.L_35:


//--------------------- .nv.callgraph             --------------------------
	.section	.nv.callgraph,"",@"SHT_CUDA_CALLGRAPH"
	.align	4
	.sectionentsize	8
	.align		4
        /*0000*/ 	.word	0x00000000
	.align		4
        /*0004*/ 	.word	0xffffffff
	.align		4
        /*0008*/ 	.word	0x00000000
	.align		4
        /*000c*/ 	.word	0xfffffffe
	.align		4
        /*0010*/ 	.word	0x00000000
	.align		4
        /*0014*/ 	.word	0xfffffffd
	.align		4
        /*0018*/ 	.word	0x00000000
	.align		4
        /*001c*/ 	.word	0xfffffffc


//--------------------- .nv.constant4             --------------------------
	.section	.nv.constant4,"a",@progbits
	.align	8
	.align		8
.nv.constant4:
        /*0000*/ 	.dword	_$_str
	.align		8
        /*0008*/ 	.dword	_$_str_$_2


//--------------------- .text.triton_poi_fused__native_batch_norm_legit_no_training_convolution_relu_39 --------------------------
	.section	.text.triton_poi_fused__native_batch_norm_legit_no_training_convolution_relu_39,"ax",@progbits
	.align	128
        .global         triton_poi_fused__native_batch_norm_legit_no_training_convolution_relu_39
        .type           triton_poi_fused__native_batch_norm_legit_no_training_convolution_relu_39,@function
        .size           triton_poi_fused__native_batch_norm_legit_no_training_convolution_relu_39,(.L_x_1 - triton_poi_fused__native_batch_norm_legit_no_training_convolution_relu_39)
        .other          triton_poi_fused__native_batch_norm_legit_no_training_convolution_relu_39,@"STO_CUDA_ENTRY STV_DEFAULT"
triton_poi_fused__native_batch_norm_legit_no_training_convolution_relu_39:
.text.triton_poi_fused__native_batch_norm_legit_no_training_convolution_relu_39:
[----:B------:R-:W-:Y:S01]  /*0000*/  LDC R1, c[0x0][0x28] ;  /* 0x00000a00ff017b82 */ /* 0x000fe20000000800 */
[----:B------:R-:W1:Y:S01]  /*0010*/  S2R R0, SR_TID.X ;  /* 0x0000000000007919 */ /* 0x000e620000002100 */
[----:B------:R-:W-:-:S06]  /*0020*/  ULDC.64 UR4, c[0x0][0x208] ;  /* 0x0000820000047ab9 */ /* 0x000fcc0000000a00 */
[----:B------:R-:W2:Y:S01]  /*0030*/  LDC.64 R28, c[0x0][0x218] ;  /* 0x00008600ff1c7b82 */ /* 0x000ea20000000a00 */
[----:B------:R-:W3:Y:S07]  /*0040*/  S2R R5, SR_CTAID.X ;  /* 0x0000000000057919 */ /* 0x000eee0000002500 */
[----:B------:R-:W4:Y:S08]  /*0050*/  LDC.64 R26, c[0x0][0x220] ;  /* 0x00008800ff1a7b82 */ /* 0x000f300000000a00 */
[----:B------:R-:W5:Y:S01]  /*0060*/  LDC.64 R22, c[0x0][0x230] ;  /* 0x00008c00ff167b82 */ /* 0x000f620000000a00 */
[----:B-1----:R-:W-:-:S02]  /*0070*/  SHF.L.U32 R0, R0, 0x2, RZ ;  /* 0x0000000200007819 */ /* 0x002fc400000006ff */
[----:B---3--:R-:W-:Y:S02]  /*0080*/  SHF.R.S32.HI R3, RZ, 0x15, R5 ;  /* 0x00000015ff037819 */ /* 0x008fe40000011405 */
[----:B------:R-:W-:Y:S02]  /*0090*/  LOP3.LUT R0, R0, 0x1fc, RZ, 0xc0, !PT ;  /* 0x000001fc00007812 */ /* 0x000fe400078ec0ff */
[----:B------:R-:W-:Y:S02]  /*00a0*/  SGXT R3, R3, 0x1 ;  /* 0x000000010303781a */ /* 0x000fe40000000200 */
[----:B------:R-:W-:Y:S02]  /*00b0*/  LEA R0, R5, R0, 0xa ;  /* 0x0000000005007211 */ /* 0x000fe400078e50ff */
[----:B------:R-:W1:Y:S02]  /*00c0*/  LDC.64 R4, c[0x0][0x228] ;  /* 0x00008a00ff047b82 */ /* 0x000e640000000a00 */
[----:B------:R-:W-:-:S04]  /*00d0*/  LEA.HI R3, R3, R0, RZ, 0x8 ;  /* 0x0000000003037211 */ /* 0x000fc800078f40ff */
[----:B------:R-:W-:Y:S02]  /*00e0*/  SHF.R.S32.HI R9, RZ, 0x8, R3 ;  /* 0x00000008ff097819 */ /* 0x000fe40000011403 */
[----:B------:R-:W-:Y:S02]  /*00f0*/  IADD3 R3, R3, 0x200, RZ ;  /* 0x0000020003037810 */ /* 0x000fe40007ffe0ff */
[----:B------:R-:W-:Y:S02]  /*0100*/  LEA.HI R2, R9, R9, RZ, 0x7 ;  /* 0x0000000909027211 */ /* 0x000fe400078f38ff */
[----:B------:R-:W-:Y:S02]  /*0110*/  SHF.R.S32.HI R3, RZ, 0x8, R3 ;  /* 0x00000008ff037819 */ /* 0x000fe40000011403 */
[----:B------:R-:W-:Y:S02]  /*0120*/  LOP3.LUT R2, R2, 0xffffff80, RZ, 0xc0, !PT ;  /* 0xffffff8002027812 */ /* 0x000fe400078ec0ff */
[----:B------:R-:W-:-:S02]  /*0130*/  LEA.HI R6, R3, R3, RZ, 0x7 ;  /* 0x0000000303067211 */ /* 0x000fc400078f38ff */
[----:B------:R-:W-:Y:S02]  /*0140*/  IADD3 R9, R9, -R2, RZ ;  /* 0x8000000209097210 */ /* 0x000fe40007ffe0ff */
[----:B------:R-:W-:-:S04]  /*0150*/  LOP3.LUT R6, R6, 0xffffff80, RZ, 0xc0, !PT ;  /* 0xffffff8006067812 */ /* 0x000fc800078ec0ff */
[----:B------:R-:W-:Y:S01]  /*0160*/  IADD3 R3, R3, -R6, RZ ;  /* 0x8000000603037210 */ /* 0x000fe20007ffe0ff */
[--C-:B-1----:R-:W-:Y:S01]  /*0170*/  IMAD.WIDE R12, R9, 0x4, R4.reuse ;  /* 0x00000004090c7825 */ /* 0x102fe200078e0204 */
[----:B------:R-:W1:Y:S03]  /*0180*/  LDC.64 R6, c[0x0][0x210] ;  /* 0x00008400ff067b82 */ /* 0x000e660000000a00 */
[----:B------:R-:W-:Y:S01]  /*0190*/  IMAD.WIDE R24, R3, 0x4, R4 ;  /* 0x0000000403187825 */ /* 0x000fe200078e0204 */
[----:B------:R-:W3:Y:S04]  /*01a0*/  LDG.E.EL R21, desc[UR4][R12.64] ;  /* 0x000000040c157981 */ /* 0x000ee8000c2e1900 */
[----:B------:R-:W5:Y:S01]  /*01b0*/  LDC.64 R4, c[0x0][0x238] ;  /* 0x00008e00ff047b82 */ /* 0x000f620000000a00 */
[----:B------:R-:W3:Y:S01]  /*01c0*/  LDG.E.EL R24, desc[UR4][R24.64] ;  /* 0x0000000418187981 */ /* 0x000ee2000c2e1900 */
[----:B--2---:R-:W-:-:S05]  /*01d0*/  IMAD.WIDE R10, R9, 0x4, R28 ;  /* 0x00000004090a7825 */ /* 0x004fca00078e021c */
[----:B------:R4:W2:Y:S01]  /*01e0*/  LDG.E.EL R19, desc[UR4][R10.64] ;  /* 0x000000040a137981 */ /* 0x0008a2000c2e1900 */
[----:B-1----:R-:W-:-:S04]  /*01f0*/  IMAD.WIDE R6, R0, 0x4, R6 ;  /* 0x0000000400067825 */ /* 0x002fc800078e0206 */
[C---:B----4-:R-:W-:Y:S01]  /*0200*/  IMAD.WIDE R10, R9.reuse, 0x4, R26 ;  /* 0x00000004090a7825 */ /* 0x050fe200078e021a */
[----:B------:R-:W2:Y:S04]  /*0210*/  LDG.E.128 R12, desc[UR4][R6.64] ;  /* 0x00000004060c7981 */ /* 0x000ea8000c1e1d00 */
[----:B------:R-:W4:Y:S01]  /*0220*/  LDG.E.EL R18, desc[UR4][R10.64] ;  /* 0x000000040a127981 */ /* 0x000f22000c2e1900 */
[----:B-----5:R-:W-:-:S04]  /*0230*/  IMAD.WIDE R16, R9, 0x4, R22 ;  /* 0x0000000409107825 */ /* 0x020fc800078e0216 */
[----:B0-----:R-:W-:Y:S02]  /*0240*/  IMAD.WIDE R8, R9, 0x4, R4 ;  /* 0x0000000409087825 */ /* 0x001fe400078e0204 */
[----:B------:R-:W5:Y:S02]  /*0250*/  LDG.E.EL R17, desc[UR4][R16.64] ;  /* 0x0000000410117981 */ /* 0x000f64000c2e1900 */
[C---:B------:R-:W-:Y:S02]  /*0260*/  IMAD.WIDE R28, R3.reuse, 0x4, R28 ;  /* 0x00000004031c7825 */ /* 0x040fe400078e021c */
[----:B------:R-:W5:Y:S02]  /*0270*/  LDG.E.EL R20, desc[UR4][R8.64] ;  /* 0x0000000408147981 */ /* 0x000f64000c2e1900 */
[C---:B------:R-:W-:Y:S02]  /*0280*/  IMAD.WIDE R26, R3.reuse, 0x4, R26 ;  /* 0x00000004031a7825 */ /* 0x040fe400078e021a */
[----:B------:R0:W5:Y:S04]  /*0290*/  LDG.E.EL R16, desc[UR4][R28.64] ;  /* 0x000000041c107981 */ /* 0x000168000c2e1900 */
[----:B------:R-:W5:Y:S01]  /*02a0*/  LDG.E.128 R8, desc[UR4][R6.64+0x800] ;  /* 0x0008000406087981 */ /* 0x000f62000c1e1d00 */
[----:B------:R-:W-:-:S03]  /*02b0*/  IMAD.WIDE R4, R3, 0x4, R4 ;  /* 0x0000000403047825 */ /* 0x000fc600078e0204 */
[----:B------:R-:W5:Y:S01]  /*02c0*/  LDG.E.EL R2, desc[UR4][R26.64] ;  /* 0x000000041a027981 */ /* 0x000f62000c2e1900 */
[----:B------:R-:W-:-:S03]  /*02d0*/  IMAD.WIDE R22, R3, 0x4, R22 ;  /* 0x0000000403167825 */ /* 0x000fc600078e0216 */
[----:B------:R-:W5:Y:S04]  /*02e0*/  LDG.E.EL R4, desc[UR4][R4.64] ;  /* 0x0000000404047981 */ /* 0x000f68000c2e1900 */
[----:B------:R1:W5:Y:S01]  /*02f0*/  LDG.E.EL R3, desc[UR4][R22.64] ;  /* 0x0000000416037981 */ /* 0x000362000c2e1900 */
[----:B---3--:R-:W-:Y:S01]  /*0300*/  FADD R21, R21, 9.9999997473787516356e-06 ;  /* 0x3727c5ac15157421 */ /* 0x008fe20000000000 */
[----:B------:R-:W-:-:S03]  /*0310*/  FADD R24, R24, 9.9999997473787516356e-06 ;  /* 0x3727c5ac18187421 */ /* 0x000fc60000000000 */
[----:B------:R-:W3:Y:S08]  /*0320*/  MUFU.SQRT R25, R21 ;  /* 0x0000001500197308 */ /* 0x000ef00000002000 */
[----:B0-----:R-:W0:Y:S01]  /*0330*/  MUFU.SQRT R28, R24 ;  /* 0x00000018001c7308 */ /* 0x001e220000002000 */
[C---:B---3--:R-:W-:Y:S02]  /*0340*/  FSETP.GT.AND P0, PT, R25.reuse, 8.50705917302346158658e+37, PT ;  /* 0x7e8000001900780b */ /* 0x048fe40003f04000 */
[----:B------:R-:W-:-:S02]  /*0350*/  FSETP.GEU.AND P2, PT, R25, 1.175494350822287508e-38, PT ;  /* 0x008000001900780b */ /* 0x000fc40003f4e000 */
[C---:B0-----:R-:W-:Y:S02]  /*0360*/  FSETP.GT.AND P1, PT, R28.reuse, 8.50705917302346158658e+37, PT ;  /* 0x7e8000001c00780b */ /* 0x041fe40003f24000 */
[----:B------:R-:W-:-:S07]  /*0370*/  FSETP.GEU.AND P3, PT, R28, 1.175494350822287508e-38, PT ;  /* 0x008000001c00780b */ /* 0x000fce0003f6e000 */
[----:B------:R-:W-:Y:S01]  /*0380*/  @P0 FMUL R25, R25, 0.25 ;  /* 0x3e80000019190820 */ /* 0x000fe20000400000 */
[----:B------:R-:W-:-:S03]  /*0390*/  HFMA2.MMA R24, -RZ, RZ, 1.625, 0 ;  /* 0x3e800000ff187435 */ /* 0x000fc600000001ff */
[----:B------:R-:W-:Y:S01]  /*03a0*/  @!P2 FMUL R25, R25, 16777216 ;  /* 0x4b8000001919a820 */ /* 0x000fe20000400000 */
[----:B------:R-:W-:-:S04]  /*03b0*/  @P1 FMUL R28, R28, 0.25 ;  /* 0x3e8000001c1c1820 */ /* 0x000fc80000400000 */
[----:B------:R-:W-:Y:S01]  /*03c0*/  @!P3 FMUL R28, R28, 16777216 ;  /* 0x4b8000001c1cb820 */ /* 0x000fe20000400000 */
[----:B------:R-:W0:Y:S01]  /*03d0*/  MUFU.RCP R25, R25 ;  /* 0x0000001900197308 */ /* 0x000e220000001000 */
[----:B-1----:R-:W-:-:S07]  /*03e0*/  FSEL R22, R24, 1, P0 ;  /* 0x3f80000018167808 */ /* 0x002fce0000000000 */
[----:B------:R1:W3:Y:S01]  /*03f0*/  MUFU.RCP R5, R28 ;  /* 0x0000001c00057308 */ /* 0x0002e20000001000 */
[----:B------:R-:W-:Y:S01]  /*0400*/  FSEL R24, R24, 1, P1 ;  /* 0x3f80000018187808 */ /* 0x000fe20000800000 */
[----:B------:R-:W-:Y:S01]  /*0410*/  @!P2 FMUL R22, R22, 16777216 ;  /* 0x4b8000001616a820 */ /* 0x000fe20000400000 */
[--C-:B--2---:R-:W-:Y:S01]  /*0420*/  FADD R13, R13, R19.reuse ;  /* 0x000000130d0d7221 */ /* 0x104fe20000000000 */
[--C-:B------:R-:W-:Y:S01]  /*0430*/  FADD R12, R12, R19.reuse ;  /* 0x000000130c0c7221 */ /* 0x100fe20000000000 */
[--C-:B------:R-:W-:Y:S01]  /*0440*/  FADD R14, R14, R19.reuse ;  /* 0x000000130e0e7221 */ /* 0x100fe20000000000 */
[----:B------:R-:W-:Y:S01]  /*0450*/  @!P3 FMUL R24, R24, 16777216 ;  /* 0x4b8000001818b820 */ /* 0x000fe20000400000 */
[----:B------:R-:W-:Y:S01]  /*0460*/  FADD R15, R15, R19 ;  /* 0x000000130f0f7221 */ /* 0x000fe20000000000 */
[----:B0-----:R-:W-:Y:S01]  /*0470*/  FMUL R21, R25, R22 ;  /* 0x0000001619157220 */ /* 0x001fe20000400000 */
[C---:B----4-:R-:W-:Y:S01]  /*0480*/  FADD R22, -R18.reuse, R12 ;  /* 0x0000000c12167221 */ /* 0x050fe20000000100 */
[C---:B------:R-:W-:Y:S01]  /*0490*/  FADD R26, -R18.reuse, R14 ;  /* 0x0000000e121a7221 */ /* 0x040fe20000000100 */
[C---:B-1----:R-:W-:Y:S01]  /*04a0*/  FADD R28, -R18.reuse, R15 ;  /* 0x0000000f121c7221 */ /* 0x042fe20000000100 */
[----:B---3--:R-:W-:Y:S01]  /*04b0*/  FMUL R5, R5, R24 ;  /* 0x0000001805057220 */ /* 0x008fe20000400000 */
[----:B------:R-:W-:-:S02]  /*04c0*/  FADD R24, -R18, R13 ;  /* 0x0000000d12187221 */ /* 0x000fc40000000100 */
[----:B------:R-:W0:Y:S01]  /*04d0*/  LDC.64 R18, c[0x0][0x240] ;  /* 0x00009000ff127b82 */ /* 0x000e220000000a00 */
[C---:B------:R-:W-:Y:S01]  /*04e0*/  FMUL R27, R21.reuse, R22 ;  /* 0x00000016151b7220 */ /* 0x040fe20000400000 */
[C---:B------:R-:W-:Y:S01]  /*04f0*/  FMUL R24, R21.reuse, R24 ;  /* 0x0000001815187220 */ /* 0x040fe20000400000 */
[C---:B------:R-:W-:Y:S01]  /*0500*/  FMUL R23, R21.reuse, R26 ;  /* 0x0000001a15177220 */ /* 0x040fe20000400000 */
[----:B------:R-:W-:Y:S01]  /*0510*/  FMUL R25, R21, R28 ;  /* 0x0000001c15197220 */ /* 0x000fe20000400000 */
[--C-:B-----5:R-:W-:Y:S01]  /*0520*/  FADD R9, R9, R16.reuse ;  /* 0x0000001009097221 */ /* 0x120fe20000000000 */
[--C-:B------:R-:W-:Y:S01]  /*0530*/  FADD R8, R8, R16.reuse ;  /* 0x0000001008087221 */ /* 0x100fe20000000000 */
[--C-:B------:R-:W-:Y:S01]  /*0540*/  FADD R10, R10, R16.reuse ;  /* 0x000000100a0a7221 */ /* 0x100fe20000000000 */
[----:B------:R-:W-:Y:S01]  /*0550*/  FADD R11, R11, R16 ;  /* 0x000000100b0b7221 */ /* 0x000fe20000000000 */
[C-C-:B------:R-:W-:Y:S01]  /*0560*/  FFMA R22, R17.reuse, R24, R20.reuse ;  /* 0x0000001811167223 */ /* 0x140fe20000000014 */
[C-C-:B------:R-:W-:Y:S01]  /*0570*/  FFMA R21, R17.reuse, R27, R20.reuse ;  /* 0x0000001b11157223 */ /* 0x140fe20000000014 */
[C-C-:B------:R-:W-:Y:S01]  /*0580*/  FFMA R23, R17.reuse, R23, R20.reuse ;  /* 0x0000001711177223 */ /* 0x140fe20000000014 */
[----:B------:R-:W-:Y:S01]  /*0590*/  FFMA R17, R17, R25, R20 ;  /* 0x0000001911117223 */ /* 0x000fe20000000014 */
[C---:B------:R-:W-:Y:S01]  /*05a0*/  FADD R20, -R2.reuse, R9 ;  /* 0x0000000902147221 */ /* 0x040fe20000000100 */
[C---:B------:R-:W-:Y:S01]  /*05b0*/  FADD R16, -R2.reuse, R8 ;  /* 0x0000000802107221 */ /* 0x040fe20000000100 */
[C---:B------:R-:W-:Y:S01]  /*05c0*/  FADD R24, -R2.reuse, R10 ;  /* 0x0000000a02187221 */ /* 0x040fe20000000100 */
[----:B------:R-:W-:Y:S01]  /*05d0*/  FADD R2, -R2, R11 ;  /* 0x0000000b02027221 */ /* 0x000fe20000000100 */
[C---:B------:R-:W-:Y:S01]  /*05e0*/  FMUL R20, R5.reuse, R20 ;  /* 0x0000001405147220 */ /* 0x040fe20000400000 */
[C---:B------:R-:W-:Y:S01]  /*05f0*/  FMUL R29, R5.reuse, R16 ;  /* 0x00000010051d7220 */ /* 0x040fe20000400000 */
[C---:B------:R-:W-:Y:S01]  /*0600*/  FMUL R27, R5.reuse, R24 ;  /* 0x00000018051b7220 */ /* 0x040fe20000400000 */
[----:B------:R-:W-:Y:S01]  /*0610*/  FMUL R25, R5, R2 ;  /* 0x0000000205197220 */ /* 0x000fe20000400000 */
[C-C-:B------:R-:W-:Y:S01]  /*0620*/  FFMA R5, R3.reuse, R20, R4.reuse ;  /* 0x0000001403057223 */ /* 0x140fe20000000004 */
[C-C-:B------:R-:W-:Y:S01]  /*0630*/  FFMA R20, R3.reuse, R29, R4.reuse ;  /* 0x0000001d03147223 */ /* 0x140fe20000000004 */
[C-C-:B------:R-:W-:Y:S01]  /*0640*/  FFMA R24, R3.reuse, R27, R4.reuse ;  /* 0x0000001b03187223 */ /* 0x140fe20000000004 */
[----:B------:R-:W-:Y:S01]  /*0650*/  FFMA R25, R3, R25, R4 ;  /* 0x0000001903197223 */ /* 0x000fe20000000004 */
[----:B------:R-:W-:Y:S01]  /*0660*/  FSETP.GEU.AND P6, PT, R17, RZ, PT ;  /* 0x000000ff1100720b */ /* 0x000fe20003fce000 */
[----:B0-----:R-:W-:Y:S01]  /*0670*/  IMAD.WIDE R2, R0, 0x4, R18 ;  /* 0x0000000400027825 */ /* 0x001fe200078e0212 */
[----:B------:R-:W-:-:S02]  /*0680*/  FSETP.GEU.AND P0, PT, R23, RZ, PT ;  /* 0x000000ff1700720b */ /* 0x000fc40003f0e000 */
[----:B------:R-:W-:Y:S02]  /*0690*/  FSETP.GEU.AND P1, PT, R22, RZ, PT ;  /* 0x000000ff1600720b */ /* 0x000fe40003f2e000 */
[----:B------:R-:W-:Y:S02]  /*06a0*/  FSETP.GEU.AND P2, PT, R21, RZ, PT ;  /* 0x000000ff1500720b */ /* 0x000fe40003f4e000 */
[----:B------:R-:W-:Y:S02]  /*06b0*/  SEL R19, R17, RZ, P6 ;  /* 0x000000ff11137207 */ /* 0x000fe40003000000 */
[----:B------:R-:W-:Y:S02]  /*06c0*/  FSETP.GEU.AND P3, PT, R25, RZ, PT ;  /* 0x000000ff1900720b */ /* 0x000fe40003f6e000 */
[----:B------:R-:W-:Y:S02]  /*06d0*/  FSETP.GEU.AND P4, PT, R24, RZ, PT ;  /* 0x000000ff1800720b */ /* 0x000fe40003f8e000 */
[----:B------:R-:W-:-:S02]  /*06e0*/  FSETP.GEU.AND P5, PT, R5, RZ, PT ;  /* 0x000000ff0500720b */ /* 0x000fc40003fae000 */
[----:B------:R-:W-:Y:S02]  /*06f0*/  FSETP.GEU.AND P6, PT, R20, RZ, PT ;  /* 0x000000ff1400720b */ /* 0x000fe40003fce000 */
[----:B------:R-:W-:Y:S02]  /*0700*/  SEL R18, R23, RZ, P0 ;  /* 0x000000ff17127207 */ /* 0x000fe40000000000 */
[----:B------:R-:W-:Y:S02]  /*0710*/  SEL R17, R22, RZ, P1 ;  /* 0x000000ff16117207 */ /* 0x000fe40000800000 */
[----:B------:R-:W-:Y:S02]  /*0720*/  SEL R16, R21, RZ, P2 ;  /* 0x000000ff15107207 */ /* 0x000fe40001000000 */
[----:B------:R-:W-:Y:S02]  /*0730*/  SEL R23, R25, RZ, P3 ;  /* 0x000000ff19177207 */ /* 0x000fe40001800000 */
[----:B------:R-:W-:-:S02]  /*0740*/  SEL R22, R24, RZ, P4 ;  /* 0x000000ff18167207 */ /* 0x000fc40002000000 */
[----:B------:R-:W-:Y:S02]  /*0750*/  SEL R21, R5, RZ, P5 ;  /* 0x000000ff05157207 */ /* 0x000fe40002800000 */
[----:B------:R-:W-:Y:S01]  /*0760*/  SEL R20, R20, RZ, P6 ;  /* 0x000000ff14147207 */ /* 0x000fe20003000000 */
[----:B------:R-:W-:Y:S04]  /*0770*/  STG.E.128 desc[UR4][R6.64], R12 ;  /* 0x0000000c06007986 */ /* 0x000fe8000c101d04 */
[----:B------:R-:W-:Y:S04]  /*0780*/  STG.E.128 desc[UR4][R6.64+0x800], R8 ;  /* 0x0008000806007986 */ /* 0x000fe8000c101d04 */
[----:B------:R-:W-:Y:S04]  /*0790*/  STG.E.128 desc[UR4][R2.64], R16 ;  /* 0x0000001002007986 */ /* 0x000fe8000c101d04 */
[----:B------:R-:W-:Y:S01]  /*07a0*/  STG.E.128 desc[UR4][R2.64+0x800], R20 ;  /* 0x0008001402007986 */ /* 0x000fe2000c101d04 */
[----:B------:R-:W-:Y:S05]  /*07b0*/  EXIT ;  /* 0x000000000000794d */ /* 0x000fea0003800000 */
.L_x_0:
[----:B------:R-:W-:-:S00]  /*07c0*/  BRA `(.L_x_0) ;  /* 0xfffffffc00fc7947 */ /* 0x000fc0000383ffff */
[----:B------:R-:W-:-:S00]  /*07d0*/  NOP ;  /* 0x0000000000007918 */ /* 0x000fc00000000000 */
        /* <DEDUP_REMOVED lines=10> */
.L_x_1:


//--------------------- .nv.global.init           --------------------------
	.section	.nv.global.init,"aw",@progbits
.nv.global.init:
	.type		_$_str,@object
	.size		_$_str,(_$_str_$_2 - _$_str)
_$_str:
        /*0000*/ 	.byte	0x5f, 0x5f, 0x43, 0x55, 0x44, 0x41, 0x5f, 0x46, 0x54, 0x5a, 0x00
	.type		_$_str_$_2,@object
	.size		_$_str_$_2,(.L_1 - _$_str_$_2)
_$_str_$_2:
        /*000b*/ 	.byte	0x5f, 0x5f, 0x43, 0x55, 0x44, 0x41, 0x5f, 0x50, 0x52, 0x45, 0x43, 0x5f, 0x53, 0x51, 0x52, 0x54
        /*001b*/ 	.byte	0x00
.L_1:


//--------------------- .nv.constant0.triton_poi_fused__native_batch_norm_legit_no_training_convolution_relu_39 --------------------------
	.section	.nv.constant0.triton_poi_fused__native_batch_norm_legit_no_training_convolution_relu_39,"a",@progbits
	.sectionflags	@""
	.align	4
.nv.constant0.triton_poi_fused__native_batch_norm_legit_no_training_convolution_relu_39:
	.zero		588
